//
// Generated by NVIDIA NVVM Compiler
//
// Compiler Build ID: CL-36424714
// Cuda compilation tools, release 13.0, V13.0.88
// Based on NVVM 20.0.0
//

.version 9.0
.target sm_100
.address_size 64

	// .globl	_Z9reductionPfi
// _ZZ9reductionPfiE10partialsum has been demoted

.visible .entry _Z9reductionPfi(
	.param .u64 .ptr .align 1 _Z9reductionPfi_param_0,
	.param .u32 _Z9reductionPfi_param_1
)
{
	.reg .pred 	%p<5>;
	.reg .b32 	%r<23>;
	.reg .b32 	%f<7>;
	.reg .b64 	%rd<9>;
	// demoted variable
	.shared .align 4 .b8 _ZZ9reductionPfiE10partialsum[128];
	ld.param.u64 	%rd2, [_Z9reductionPfi_param_0];
	ld.param.u32 	%r9, [_Z9reductionPfi_param_1];
	cvta.to.global.u64 	%rd1, %rd2;
	mov.u32 	%r1, %tid.x;
	mov.u32 	%r22, %ntid.x;
	mov.u32 	%r3, %ctaid.x;
	mul.lo.s32 	%r10, %r22, %r3;
	shl.b32 	%r11, %r10, 1;
	add.s32 	%r4, %r11, %r1;
	setp.ge.u32 	%p1, %r4, %r9;
	shl.b32 	%r12, %r1, 2;
	mov.u32 	%r13, _ZZ9reductionPfiE10partialsum;
	add.s32 	%r5, %r13, %r12;
	@%p1 bra 	$L__BB0_2;
	mul.wide.u32 	%rd3, %r4, 4;
	add.s64 	%rd4, %rd1, %rd3;
	ld.global.f32 	%f1, [%rd4];
	st.shared.f32 	[%r5], %f1;
	bra.uni 	$L__BB0_3;
$L__BB0_2:
	mov.b32 	%r14, 0;
	st.shared.u32 	[%r5], %r14;
$L__BB0_3:
	add.s32 	%r6, %r4, %r22;
	setp.ge.u32 	%p2, %r6, %r9;
	@%p2 bra 	$L__BB0_5;
	mul.wide.u32 	%rd5, %r6, 4;
	add.s64 	%rd6, %rd1, %rd5;
	ld.global.f32 	%f2, [%rd6];
	shl.b32 	%r18, %r22, 2;
	add.s32 	%r19, %r5, %r18;
	st.shared.f32 	[%r19], %f2;
	bra.uni 	$L__BB0_6;
$L__BB0_5:
	shl.b32 	%r15, %r22, 2;
	add.s32 	%r16, %r5, %r15;
	mov.b32 	%r17, 0;
	st.shared.u32 	[%r16], %r17;
$L__BB0_6:
	bar.sync 	0;
	setp.ge.u32 	%p3, %r1, %r22;
	@%p3 bra 	$L__BB0_8;
	shl.b32 	%r20, %r22, 2;
	add.s32 	%r21, %r5, %r20;
	ld.shared.f32 	%f3, [%r21];
	ld.shared.f32 	%f4, [%r5];
	add.f32 	%f5, %f3, %f4;
	st.shared.f32 	[%r5], %f5;
$L__BB0_8:
	shr.u32 	%r8, %r22, 1;
	setp.gt.u32 	%p4, %r22, 1;
	mov.u32 	%r22, %r8;
	@%p4 bra 	$L__BB0_6;
	ld.shared.f32 	%f6, [_ZZ9reductionPfiE10partialsum];
	mul.wide.u32 	%rd7, %r3, 4;
	add.s64 	%rd8, %rd1, %rd7;
	st.global.f32 	[%rd8], %f6;
	ret;

}


// ===== COMPILED SASS (sm_100) =====

	.target	sm_100

	.elftype	@"ET_EXEC"


//--------------------- .note.nv.tkinfo           --------------------------
	.section	.note.nv.tkinfo,"",@"SHT_NOTE"
	.sectionflags	@"SHF_NOTE_NV_TKINFO"
	.tkinfo
        /*0018*/ 	.word	0x00000002
        /*0030*/ 	.string	""
        /*0030*/ 	.string	"ptxas"
        /*0030*/ 	.string	"Cuda compilation tools, release 13.0, V13.0.88"
        /*0030*/ 	.string	"Build cuda_13.0.r13.0/compiler.36424714_0"
        /*0030*/ 	.string	"-arch sm_100 -m 64 "



//--------------------- .note.nv.cuinfo           --------------------------
	.section	.note.nv.cuinfo,"",@"SHT_NOTE"
	.sectionflags	@"SHF_NOTE_NV_CUINFO"
        /*0018*/ 	.short	0x0002
        /*001a*/ 	.short	0x0064
        /*001c*/ 	.short	0x0082
	.zero		2


//--------------------- .nv.info                  --------------------------
	.section	.nv.info,"",@"SHT_CUDA_INFO"
	.align	4


	//----- nvinfo : EIATTR_REGCOUNT
	.align		4
        /*0000*/ 	.byte	0x04, 0x2f
        /*0002*/ 	.short	(.L_1 - .L_0)
	.align		4
.L_0:
        /*0004*/ 	.word	index@(_Z9reductionPfi)
        /*0008*/ 	.word	0x0000000c


	//----- nvinfo : EIATTR_FRAME_SIZE
	.align		4
.L_1:
        /*000c*/ 	.byte	0x04, 0x11
        /*000e*/ 	.short	(.L_3 - .L_2)
	.align		4
.L_2:
        /*0010*/ 	.word	index@(_Z9reductionPfi)
        /*0014*/ 	.word	0x00000000


	//----- nvinfo : EIATTR_MIN_STACK_SIZE
	.align		4
.L_3:
        /*0018*/ 	.byte	0x04, 0x12
        /*001a*/ 	.short	(.L_5 - .L_4)
	.align		4
.L_4:
        /*001c*/ 	.word	index@(_Z9reductionPfi)
        /*0020*/ 	.word	0x00000000
.L_5:


//--------------------- .nv.compat                --------------------------
	.section	.nv.compat,"",@"SHT_CUDA_COMPAT_INFO"
	.align	4
        /*0000*/ 	.byte	0x02, 0x09, 0x00, 0x00, 0x02, 0x02, 0x01, 0x00, 0x02, 0x05, 0x05, 0x00, 0x03, 0x07, 0x01, 0x01
        /*0010*/ 	.byte	0x02, 0x03, 0x00, 0x00, 0x02, 0x06, 0x01, 0x00, 0x04, 0x0b, 0x08, 0x00, 0x09, 0x00, 0x00, 0x00
        /*0020*/ 	.byte	0x00, 0x00, 0x00, 0x00


//--------------------- .nv.info._Z9reductionPfi  --------------------------
	.section	.nv.info._Z9reductionPfi,"",@"SHT_CUDA_INFO"
	.sectionflags	@""
	.align	4


	//----- nvinfo : EIATTR_CUDA_API_VERSION
	.align		4
        /*0000*/ 	.byte	0x04, 0x37
        /*0002*/ 	.short	(.L_7 - .L_6)
.L_6:
        /*0004*/ 	.word	0x00000082


	//----- nvinfo : EIATTR_KPARAM_INFO
	.align		4
.L_7:
        /*0008*/ 	.byte	0x04, 0x17
        /*000a*/ 	.short	(.L_9 - .L_8)
.L_8:
        /*000c*/ 	.word	0x00000000
        /*0010*/ 	.short	0x0001
        /*0012*/ 	.short	0x0008
        /*0014*/ 	.byte	0x00, 0xf0, 0x11, 0x00


	//----- nvinfo : EIATTR_KPARAM_INFO
	.align		4
.L_9:
        /*0018*/ 	.byte	0x04, 0x17
        /*001a*/ 	.short	(.L_11 - .L_10)
.L_10:
        /*001c*/ 	.word	0x00000000
        /*0020*/ 	.short	0x0000
        /*0022*/ 	.short	0x0000
        /*0024*/ 	.byte	0x00, 0xf5, 0x21, 0x00


	//----- nvinfo : EIATTR_SPARSE_MMA_MASK
	.align		4
.L_11:
        /*0028*/ 	.byte	0x03, 0x50
        /*002a*/ 	.short	0x0000


	//----- nvinfo : EIATTR_MAXREG_COUNT
	.align		4
        /*002c*/ 	.byte	0x03, 0x1b
        /*002e*/ 	.short	0x00ff


	//----- nvinfo : EIATTR_NUM_BARRIERS
	.align		4
        /*0030*/ 	.byte	0x02, 0x4c
        /*0032*/ 	.byte	0x01
	.zero		1


	//----- nvinfo : EIATTR_MERCURY_ISA_VERSION
	.align		4
        /*0034*/ 	.byte	0x03, 0x5f
        /*0036*/ 	.short	0x0101


	//----- nvinfo : EIATTR_VRC_CTA_INIT_COUNT
	.align		4
        /*0038*/ 	.byte	0x02, 0x4a
	.zero		1
	.zero		1


	//----- nvinfo : EIATTR_EXIT_INSTR_OFFSETS
	.align		4
        /*003c*/ 	.byte	0x04, 0x1c
        /*003e*/ 	.short	(.L_13 - .L_12)


	//   ....[0]....
.L_12:
        /*0040*/ 	.word	0x00000310


	//----- nvinfo : EIATTR_CRS_STACK_SIZE
	.align		4
.L_13:
        /*0044*/ 	.byte	0x04, 0x1e
        /*0046*/ 	.short	(.L_15 - .L_14)
.L_14:
        /*0048*/ 	.word	0x00000000


	//----- nvinfo : EIATTR_CBANK_PARAM_SIZE
	.align		4
.L_15:
        /*004c*/ 	.byte	0x03, 0x19
        /*004e*/ 	.short	0x000c


	//----- nvinfo : EIATTR_PARAM_CBANK
	.align		4
        /*0050*/ 	.byte	0x04, 0x0a
        /*0052*/ 	.short	(.L_17 - .L_16)
	.align		4
.L_16:
        /*0054*/ 	.word	index@(.nv.constant0._Z9reductionPfi)
        /*0058*/ 	.short	0x0380
        /*005a*/ 	.short	0x000c


	//----- nvinfo : EIATTR_SW_WAR
	.align		4
.L_17:
        /*005c*/ 	.byte	0x04, 0x36
        /*005e*/ 	.short	(.L_19 - .L_18)
.L_18:
        /*0060*/ 	.word	0x00000008
.L_19:


//--------------------- .nv.callgraph             --------------------------
	.section	.nv.callgraph,"",@"SHT_CUDA_CALLGRAPH"
	.align	4
	.sectionentsize	8
	.align		4
        /*0000*/ 	.word	0x00000000
	.align		4
        /*0004*/ 	.word	0xffffffff
	.align		4
        /*0008*/ 	.word	0x00000000
	.align		4
        /*000c*/ 	.word	0xfffffffe
	.align		4
        /*0010*/ 	.word	0x00000000
	.align		4
        /*0014*/ 	.word	0xfffffffd
	.align		4
        /*0018*/ 	.word	0x00000000
	.align		4
        /*001c*/ 	.word	0xfffffffc


//--------------------- .text._Z9reductionPfi     --------------------------
	.section	.text._Z9reductionPfi,"ax",@progbits
	.align	128
        .global         _Z9reductionPfi
        .type           _Z9reductionPfi,@function
        .size           _Z9reductionPfi,(.L_x_4 - _Z9reductionPfi)
        .other          _Z9reductionPfi,@"STO_CUDA_ENTRY STV_DEFAULT"
_Z9reductionPfi:
.text._Z9reductionPfi:
[----:B------:R-:W-:Y:S01]  /*0000*/  LDC R1, c[0x0][0x37c] ;  /* 0x0000df00ff017b82 */ /* 0x000fe20000000800 */
[----:B------:R-:W0:Y:S01]  /*0010*/  S2R R9, SR_CTAID.X ;  /* 0x0000000000097919 */ /* 0x000e220000002500 */
[----:B------:R-:W0:Y:S01]  /*0020*/  LDCU UR8, c[0x0][0x360] ;  /* 0x00006c00ff0877ac */ /* 0x000e220008000800 */
[----:B------:R-:W1:Y:S01]  /*0030*/  S2R R4, SR_TID.X ;  /* 0x0000000000047919 */ /* 0x000e620000002100 */
[----:B------:R-:W2:Y:S01]  /*0040*/  LDCU UR9, c[0x0][0x388] ;  /* 0x00007100ff0977ac */ /* 0x000ea20008000800 */
[----:B------:R-:W3:Y:S01]  /*0050*/  LDCU.64 UR6, c[0x0][0x358] ;  /* 0x00006b00ff0677ac */ /* 0x000ee20008000a00 */
[----:B0-----:R-:W-:-:S04]  /*0060*/  IMAD R0, R9, UR8, RZ ;  /* 0x0000000809007c24 */ /* 0x001fc8000f8e02ff */
[----:B-1----:R-:W-:-:S05]  /*0070*/  IMAD R5, R0, 0x2, R4 ;  /* 0x0000000200057824 */ /* 0x002fca00078e0204 */
[----:B--2---:R-:W-:-:S13]  /*0080*/  ISETP.GE.U32.AND P0, PT, R5, UR9, PT ;  /* 0x0000000905007c0c */ /* 0x004fda000bf06070 */
[----:B------:R-:W0:Y:S02]  /*0090*/  @!P0 LDC.64 R2, c[0x0][0x380] ;  /* 0x0000e000ff028b82 */ /* 0x000e240000000a00 */
[----:B0-----:R-:W-:-:S06]  /*00a0*/  @!P0 IMAD.WIDE.U32 R2, R5, 0x4, R2 ;  /* 0x0000000405028825 */ /* 0x001fcc00078e0002 */
[----:B---3--:R-:W2:Y:S01]  /*00b0*/  @!P0 LDG.E R3, desc[UR6][R2.64] ;  /* 0x0000000602038981 */ /* 0x008ea2000c1e1900 */
[----:B------:R-:W0:Y:S01]  /*00c0*/  S2UR UR5, SR_CgaCtaId ;  /* 0x00000000000579c3 */ /* 0x000e220000008800 */
[----:B------:R-:W-:Y:S01]  /*00d0*/  UMOV UR4, 0x400 ;  /* 0x0000040000047882 */ /* 0x000fe20000000000 */
[----:B------:R-:W-:Y:S01]  /*00e0*/  IMAD.U32 R7, RZ, RZ, UR8 ;  /* 0x00000008ff077e24 */ /* 0x000fe2000f8e00ff */
[----:B------:R-:W-:Y:S04]  /*00f0*/  BSSY.RECONVERGENT B0, `(.L_x_0) ;  /* 0x0000010000007945 */ /* 0x000fe80003800200 */
[----:B------:R-:W-:Y:S01]  /*0100*/  IADD3 R5, PT, PT, R5, R7, RZ ;  /* 0x0000000705057210 */ /* 0x000fe20007ffe0ff */
[----:B0-----:R-:W-:-:S06]  /*0110*/  ULEA UR4, UR5, UR4, 0x18 ;  /* 0x0000000405047291 */ /* 0x001fcc000f8ec0ff */
[----:B------:R-:W-:-:S05]  /*0120*/  LEA R0, R4, UR4, 0x2 ;  /* 0x0000000404007c11 */ /* 0x000fca000f8e10ff */
[----:B--2---:R0:W-:Y:S04]  /*0130*/  @!P0 STS [R0], R3 ;  /* 0x0000000300008388 */ /* 0x0041e80000000800 */
[----:B------:R0:W-:Y:S01]  /*0140*/  @P0 STS [R0], RZ ;  /* 0x000000ff00000388 */ /* 0x0001e20000000800 */
[----:B------:R-:W-:-:S13]  /*0150*/  ISETP.GE.U32.AND P0, PT, R5, UR9, PT ;  /* 0x0000000905007c0c */ /* 0x000fda000bf06070 */
[----:B0-----:R-:W-:Y:S05]  /*0160*/  @P0 BRA `(.L_x_1) ;  /* 0x0000000000180947 */ /* 0x001fea0003800000 */
[----:B------:R-:W0:Y:S02]  /*0170*/  LDC.64 R2, c[0x0][0x380] ;  /* 0x0000e000ff027b82 */ /* 0x000e240000000a00 */
[----:B0-----:R-:W-:-:S06]  /*0180*/  IMAD.WIDE.U32 R2, R5, 0x4, R2 ;  /* 0x0000000405027825 */ /* 0x001fcc00078e0002 */
[----:B------:R-:W2:Y:S01]  /*0190*/  LDG.E R2, desc[UR6][R2.64] ;  /* 0x0000000602027981 */ /* 0x000ea2000c1e1900 */
[----:B------:R-:W-:-:S05]  /*01a0*/  IMAD R5, R7, 0x4, R0 ;  /* 0x0000000407057824 */ /* 0x000fca00078e0200 */
[----:B--2---:R1:W-:Y:S01]  /*01b0*/  STS [R5], R2 ;  /* 0x0000000205007388 */ /* 0x0043e20000000800 */
[----:B------:R-:W-:Y:S05]  /*01c0*/  BRA `(.L_x_2) ;  /* 0x0000000000087947 */ /* 0x000fea0003800000 */
.L_x_1:
[----:B------:R-:W-:-:S05]  /*01d0*/  LEA R2, R7, R0, 0x2 ;  /* 0x0000000007027211 */ /* 0x000fca00078e10ff */
[----:B------:R0:W-:Y:S02]  /*01e0*/  STS [R2], RZ ;  /* 0x000000ff02007388 */ /* 0x0001e40000000800 */
.L_x_2:
[----:B------:R-:W-:Y:S05]  /*01f0*/  BSYNC.RECONVERGENT B0 ;  /* 0x0000000000007941 */ /* 0x000fea0003800200 */
.L_x_0:
[----:B------:R-:W-:Y:S01]  /*0200*/  BAR.SYNC.DEFER_BLOCKING 0x0 ;  /* 0x0000000000007b1d */ /* 0x000fe20000010000 */
[----:B------:R-:W-:-:S13]  /*0210*/  ISETP.GE.U32.AND P0, PT, R4, R7, PT ;  /* 0x000000070400720c */ /* 0x000fda0003f06070 */
[----:B01----:R-:W-:Y:S01]  /*0220*/  @!P0 LEA R2, R7, R0, 0x2 ;  /* 0x0000000007028211 */ /* 0x003fe200078e10ff */
[----:B------:R-:W-:Y:S05]  /*0230*/  @!P0 LDS R3, [R0] ;  /* 0x0000000000038984 */ /* 0x000fea0000000800 */
[----:B------:R-:W0:Y:S02]  /*0240*/  @!P0 LDS R2, [R2] ;  /* 0x0000000002028984 */ /* 0x000e240000000800 */
[----:B0-----:R-:W-:-:S05]  /*0250*/  @!P0 FADD R3, R2, R3 ;  /* 0x0000000302038221 */ /* 0x001fca0000000000 */
[----:B------:R2:W-:Y:S01]  /*0260*/  @!P0 STS [R0], R3 ;  /* 0x0000000300008388 */ /* 0x0005e20000000800 */
[----:B------:R-:W-:Y:S02]  /*0270*/  ISETP.GT.U32.AND P0, PT, R7, 0x1, PT ;  /* 0x000000010700780c */ /* 0x000fe40003f04070 */
[----:B------:R-:W-:-:S11]  /*0280*/  SHF.R.U32.HI R7, RZ, 0x1, R7 ;  /* 0x00000001ff077819 */ /* 0x000fd60000011607 */
[----:B--2---:R-:W-:Y:S05]  /*0290*/  @P0 BRA `(.L_x_0) ;  /* 0xfffffffc00d80947 */ /* 0x004fea000383ffff */
[----:B------:R-:W0:Y:S01]  /*02a0*/  S2UR UR5, SR_CgaCtaId ;  /* 0x00000000000579c3 */ /* 0x000e220000008800 */
[----:B------:R-:W-:-:S07]  /*02b0*/  UMOV UR4, 0x400 ;  /* 0x0000040000047882 */ /* 0x000fce0000000000 */
[----:B------:R-:W1:Y:S01]  /*02c0*/  LDC.64 R2, c[0x0][0x380] ;  /* 0x0000e000ff027b82 */ /* 0x000e620000000a00 */
[----:B0-----:R-:W-:Y:S01]  /*02d0*/  ULEA UR4, UR5, UR4, 0x18 ;  /* 0x0000000405047291 */ /* 0x001fe2000f8ec0ff */
[----:B-1----:R-:W-:-:S08]  /*02e0*/  IMAD.WIDE.U32 R2, R9, 0x4, R2 ;  /* 0x0000000409027825 */ /* 0x002fd000078e0002 */
[----:B------:R-:W0:Y:S04]  /*02f0*/  LDS R5, [UR4] ;  /* 0x00000004ff057984 */ /* 0x000e280008000800 */
[----:B0-----:R-:W-:Y:S01]  /*0300*/  STG.E desc[UR6][R2.64], R5 ;  /* 0x0000000502007986 */ /* 0x001fe2000c101906 */
[----:B------:R-:W-:Y:S05]  /*0310*/  EXIT ;  /* 0x000000000000794d */ /* 0x000fea0003800000 */
.L_x_3:
[----:B------:R-:W-:-:S00]  /*0320*/  BRA `(.L_x_3) ;  /* 0xfffffffc00fc7947 */ /* 0x000fc0000383ffff */
[----:B------:R-:W-:-:S00]  /*0330*/  NOP ;  /* 0x0000000000007918 */ /* 0x000fc00000000000 */
        /* <DEDUP_REMOVED lines=12> */
.L_x_4:


//--------------------- .nv.shared._Z9reductionPfi --------------------------
	.section	.nv.shared._Z9reductionPfi,"aw",@nobits
	.sectionflags	@""
	.align	4
.nv.shared._Z9reductionPfi:
	.zero		1152


//--------------------- .nv.shared.reserved.0     --------------------------
	.section	.nv.shared.reserved.0,"aw",@nobits
	.weak		__nv_reservedSMEM_offset_0_alias
	.size		__nv_reservedSMEM_offset_0_alias, 0, 64
	.other		__nv_reservedSMEM_offset_0_alias,@"STO_CUDA_RESERVED_SHARED STV_DEFAULT"
__nv_reservedSMEM_offset_0_alias:
	.zero		0
	.zero		64


//--------------------- .nv.constant0._Z9reductionPfi --------------------------
	.section	.nv.constant0._Z9reductionPfi,"a",@progbits
	.sectionflags	@""
	.align	4
.nv.constant0._Z9reductionPfi:
	.zero		908


//--------------------- SYMBOLS --------------------------

	.type		.nv.reservedSmem.offset0,@object
	.size		.nv.reservedSmem.offset0,0x4
	.type		.nv.reservedSmem.cap,@object
	.size		.nv.reservedSmem.cap,0x4
